//
// Generated by NVIDIA NVVM Compiler
//
// Compiler Build ID: CL-36424714
// Cuda compilation tools, release 13.0, V13.0.88
// Based on NVVM 20.0.0
//

.version 9.0
.target sm_100
.address_size 64

	// .globl	_Z15movement_KernelP7ClusterPiS1_15ArrayControllerI12CellMapEntryES4_6Config
// _ZZ15movement_KernelP7ClusteriPiS1_RK15ArrayControllerI12CellMapEntryES6_RK6ConfigE9rotMatrix_$_0 has been demoted
// _ZZ15movement_KernelP7ClusteriPiS1_RK15ArrayControllerI12CellMapEntryES6_RK6ConfigE9rotMatrix_$_1 has been demoted
// _ZZ15movement_KernelP7ClusteriPiS1_RK15ArrayControllerI12CellMapEntryES6_RK6ConfigE9rotMatrix_$_2 has been demoted
// _ZZ15movement_KernelP7ClusteriPiS1_RK15ArrayControllerI12CellMapEntryES6_RK6ConfigE9rotMatrix_$_3 has been demoted

.visible .entry _Z15movement_KernelP7ClusterPiS1_15ArrayControllerI12CellMapEntryES4_6Config(
	.param .u64 .ptr .align 1 _Z15movement_KernelP7ClusterPiS1_15ArrayControllerI12CellMapEntryES4_6Config_param_0,
	.param .u64 .ptr .align 1 _Z15movement_KernelP7ClusterPiS1_15ArrayControllerI12CellMapEntryES4_6Config_param_1,
	.param .u64 .ptr .align 1 _Z15movement_KernelP7ClusterPiS1_15ArrayControllerI12CellMapEntryES4_6Config_param_2,
	.param .align 8 .b8 _Z15movement_KernelP7ClusterPiS1_15ArrayControllerI12CellMapEntryES4_6Config_param_3[16],
	.param .align 8 .b8 _Z15movement_KernelP7ClusterPiS1_15ArrayControllerI12CellMapEntryES4_6Config_param_4[16],
	.param .align 8 .b8 _Z15movement_KernelP7ClusterPiS1_15ArrayControllerI12CellMapEntryES4_6Config_param_5[8]
)
{
	.reg .pred 	%p<7>;
	.reg .b32 	%r<33>;
	.reg .b32 	%f<4>;
	.reg .b64 	%rd<8>;
	.reg .b64 	%fd<28>;
	// demoted variable
	.shared .align 8 .f64 _ZZ15movement_KernelP7ClusteriPiS1_RK15ArrayControllerI12CellMapEntryES6_RK6ConfigE9rotMatrix_$_0;
	// demoted variable
	.shared .align 8 .f64 _ZZ15movement_KernelP7ClusteriPiS1_RK15ArrayControllerI12CellMapEntryES6_RK6ConfigE9rotMatrix_$_1;
	// demoted variable
	.shared .align 8 .f64 _ZZ15movement_KernelP7ClusteriPiS1_RK15ArrayControllerI12CellMapEntryES6_RK6ConfigE9rotMatrix_$_2;
	// demoted variable
	.shared .align 8 .f64 _ZZ15movement_KernelP7ClusteriPiS1_RK15ArrayControllerI12CellMapEntryES6_RK6ConfigE9rotMatrix_$_3;
	ld.param.u64 	%rd6, [_Z15movement_KernelP7ClusterPiS1_15ArrayControllerI12CellMapEntryES4_6Config_param_0];
	ld.param.v2.u32 	{%r2, %r1}, [_Z15movement_KernelP7ClusterPiS1_15ArrayControllerI12CellMapEntryES4_6Config_param_5];
	mov.u32 	%r3, %ctaid.x;
	setp.gt.u32 	%p1, %r3, 79999;
	@%p1 bra 	$L__BB0_9;
	mul.lo.s32 	%r32, %r3, 500;
	mov.u32 	%r5, %tid.x;
	cvta.to.global.u64 	%rd1, %rd6;
	mov.b32 	%r31, 0;
$L__BB0_2:
	mul.wide.u32 	%rd7, %r32, 64;
	add.s64 	%rd2, %rd1, %rd7;
	add.s64 	%rd3, %rd2, 16;
	ld.global.v2.f64 	{%fd3, %fd2}, [%rd2+32];
	ld.global.u32 	%r8, [%rd2+48];
	add.s64 	%rd4, %rd2, 56;
	setp.ge.u32 	%p2, %r5, %r8;
	@%p2 bra 	$L__BB0_8;
	ld.global.v2.f64 	{%fd5, %fd4}, [%rd2];
	ld.global.v2.f64 	{%fd6, %fd7}, [%rd3];
	ld.global.u64 	%rd5, [%rd4];
	setp.ne.s32 	%p3, %r5, 0;
	@%p3 bra 	$L__BB0_5;
	mul.f64 	%fd8, %fd3, 0d400921FB54442D18;
	div.rn.f64 	%fd9, %fd8, 0d4066800000000000;
	cvt.rn.f32.f64 	%f1, %fd9;
	sin.approx.f32 	%f2, %f1;
	cvt.f64.f32 	%fd10, %f2;
	cos.approx.f32 	%f3, %f1;
	cvt.f64.f32 	%fd11, %f3;
	st.shared.f64 	[_ZZ15movement_KernelP7ClusteriPiS1_RK15ArrayControllerI12CellMapEntryES6_RK6ConfigE9rotMatrix_$_0], %fd11;
	st.shared.f64 	[_ZZ15movement_KernelP7ClusteriPiS1_RK15ArrayControllerI12CellMapEntryES6_RK6ConfigE9rotMatrix_$_1], %fd10;
	neg.f64 	%fd12, %fd10;
	st.shared.f64 	[_ZZ15movement_KernelP7ClusteriPiS1_RK15ArrayControllerI12CellMapEntryES6_RK6ConfigE9rotMatrix_$_2], %fd12;
	st.shared.f64 	[_ZZ15movement_KernelP7ClusteriPiS1_RK15ArrayControllerI12CellMapEntryES6_RK6ConfigE9rotMatrix_$_3], %fd11;
$L__BB0_5:
	setp.ne.s32 	%p4, %r5, 0;
	bar.sync 	0;
	@%p4 bra 	$L__BB0_7;
	add.f64 	%fd13, %fd3, %fd2;
	cvt.rzi.s32.f64 	%r12, %fd13;
	cvt.rn.f64.s32 	%fd14, %r12;
	sub.f64 	%fd15, %fd13, %fd14;
	mul.hi.s32 	%r14, %r12, -1240768329;
	add.s32 	%r15, %r14, %r12;
	shr.u32 	%r16, %r15, 31;
	shr.s32 	%r17, %r15, 8;
	add.s32 	%r18, %r17, %r16;
	mul.lo.s32 	%r19, %r18, 360;
	sub.s32 	%r20, %r12, %r19;
	add.s32 	%r21, %r20, 360;
	setp.lt.s32 	%p5, %r20, 0;
	selp.b32 	%r22, %r21, %r20, %p5;
	cvt.rn.f64.u32 	%fd16, %r22;
	add.f64 	%fd17, %fd15, %fd16;
	add.f64 	%fd18, %fd5, %fd6;
	add.f64 	%fd19, %fd4, %fd7;
	cvt.rzi.s32.f64 	%r23, %fd18;
	cvt.rzi.s32.f64 	%r24, %fd19;
	cvt.rn.f64.s32 	%fd20, %r23;
	sub.f64 	%fd21, %fd18, %fd20;
	cvt.rn.f64.s32 	%fd22, %r24;
	sub.f64 	%fd23, %fd19, %fd22;
	rem.s32 	%r25, %r23, %r2;
	add.s32 	%r26, %r25, %r2;
	rem.s32 	%r27, %r26, %r2;
	rem.s32 	%r28, %r24, %r1;
	add.s32 	%r29, %r28, %r1;
	rem.s32 	%r30, %r29, %r1;
	cvt.rn.f64.s32 	%fd24, %r27;
	add.f64 	%fd25, %fd21, %fd24;
	cvt.rn.f64.s32 	%fd26, %r30;
	add.f64 	%fd27, %fd23, %fd26;
	st.global.v2.f64 	[%rd2], {%fd25, %fd27};
	st.global.v2.f64 	[%rd2+16], {%fd6, %fd7};
	st.global.v2.f64 	[%rd2+32], {%fd17, %fd2};
	st.global.u32 	[%rd2+48], %r8;
	st.global.u64 	[%rd2+56], %rd5;
$L__BB0_7:
	bar.sync 	0;
	bar.sync 	0;
$L__BB0_8:
	add.s32 	%r32, %r32, 1;
	add.s32 	%r31, %r31, 1;
	setp.ne.s32 	%p6, %r31, 500;
	@%p6 bra 	$L__BB0_2;
$L__BB0_9:
	ret;

}


// ===== COMPILED SASS (sm_100) =====

	.target	sm_100

	.elftype	@"ET_EXEC"


//--------------------- .note.nv.tkinfo           --------------------------
	.section	.note.nv.tkinfo,"",@"SHT_NOTE"
	.sectionflags	@"SHF_NOTE_NV_TKINFO"
	.tkinfo
        /*0018*/ 	.word	0x00000002
        /*0030*/ 	.string	""
        /*0030*/ 	.string	"ptxas"
        /*0030*/ 	.string	"Cuda compilation tools, release 13.0, V13.0.88"
        /*0030*/ 	.string	"Build cuda_13.0.r13.0/compiler.36424714_0"
        /*0030*/ 	.string	"-arch sm_100 -m 64 "



//--------------------- .note.nv.cuinfo           --------------------------
	.section	.note.nv.cuinfo,"",@"SHT_NOTE"
	.sectionflags	@"SHF_NOTE_NV_CUINFO"
        /*0018*/ 	.short	0x0002
        /*001a*/ 	.short	0x0064
        /*001c*/ 	.short	0x0082
	.zero		2


//--------------------- .nv.info                  --------------------------
	.section	.nv.info,"",@"SHT_CUDA_INFO"
	.align	4


	//----- nvinfo : EIATTR_REGCOUNT
	.align		4
        /*0000*/ 	.byte	0x04, 0x2f
        /*0002*/ 	.short	(.L_1 - .L_0)
	.align		4
.L_0:
        /*0004*/ 	.word	index@(_Z15movement_KernelP7ClusterPiS1_15ArrayControllerI12CellMapEntryES4_6Config)
        /*0008*/ 	.word	0x0000002d


	//----- nvinfo : EIATTR_FRAME_SIZE
	.align		4
.L_1:
        /*000c*/ 	.byte	0x04, 0x11
        /*000e*/ 	.short	(.L_3 - .L_2)
	.align		4
.L_2:
        /*0010*/ 	.word	index@($__internal_0_$__cuda_sm20_div_rn_f64_full)
        /*0014*/ 	.word	0x00000000


	//----- nvinfo : EIATTR_FRAME_SIZE
	.align		4
.L_3:
        /*0018*/ 	.byte	0x04, 0x11
        /*001a*/ 	.short	(.L_5 - .L_4)
	.align		4
.L_4:
        /*001c*/ 	.word	index@(_Z15movement_KernelP7ClusterPiS1_15ArrayControllerI12CellMapEntryES4_6Config)
        /*0020*/ 	.word	0x00000000


	//----- nvinfo : EIATTR_MIN_STACK_SIZE
	.align		4
.L_5:
        /*0024*/ 	.byte	0x04, 0x12
        /*0026*/ 	.short	(.L_7 - .L_6)
	.align		4
.L_6:
        /*0028*/ 	.word	index@(_Z15movement_KernelP7ClusterPiS1_15ArrayControllerI12CellMapEntryES4_6Config)
        /*002c*/ 	.word	0x00000000
.L_7:


//--------------------- .nv.compat                --------------------------
	.section	.nv.compat,"",@"SHT_CUDA_COMPAT_INFO"
	.align	4
        /*0000*/ 	.byte	0x02, 0x09, 0x00, 0x00, 0x02, 0x02, 0x01, 0x00, 0x02, 0x05, 0x05, 0x00, 0x03, 0x07, 0x01, 0x01
        /*0010*/ 	.byte	0x02, 0x03, 0x00, 0x00, 0x02, 0x06, 0x01, 0x00, 0x04, 0x0b, 0x08, 0x00, 0x01, 0x00, 0x00, 0x00
        /*0020*/ 	.byte	0x00, 0x00, 0x00, 0x00


//--------------------- .nv.info._Z15movement_KernelP7ClusterPiS1_15ArrayControllerI12CellMapEntryES4_6Config --------------------------
	.section	.nv.info._Z15movement_KernelP7ClusterPiS1_15ArrayControllerI12CellMapEntryES4_6Config,"",@"SHT_CUDA_INFO"
	.sectionflags	@""
	.align	4


	//----- nvinfo : EIATTR_CUDA_API_VERSION
	.align		4
        /*0000*/ 	.byte	0x04, 0x37
        /*0002*/ 	.short	(.L_9 - .L_8)
.L_8:
        /*0004*/ 	.word	0x00000082


	//----- nvinfo : EIATTR_KPARAM_INFO
	.align		4
.L_9:
        /*0008*/ 	.byte	0x04, 0x17
        /*000a*/ 	.short	(.L_11 - .L_10)
.L_10:
        /*000c*/ 	.word	0x00000000
        /*0010*/ 	.short	0x0005
        /*0012*/ 	.short	0x0038
        /*0014*/ 	.byte	0x00, 0xf0, 0x21, 0x00


	//----- nvinfo : EIATTR_KPARAM_INFO
	.align		4
.L_11:
        /*0018*/ 	.byte	0x04, 0x17
        /*001a*/ 	.short	(.L_13 - .L_12)
.L_12:
        /*001c*/ 	.word	0x00000000
        /*0020*/ 	.short	0x0004
        /*0022*/ 	.short	0x0028
        /*0024*/ 	.byte	0x00, 0xf0, 0x41, 0x00


	//----- nvinfo : EIATTR_KPARAM_INFO
	.align		4
.L_13:
        /*0028*/ 	.byte	0x04, 0x17
        /*002a*/ 	.short	(.L_15 - .L_14)
.L_14:
        /*002c*/ 	.word	0x00000000
        /*0030*/ 	.short	0x0003
        /*0032*/ 	.short	0x0018
        /*0034*/ 	.byte	0x00, 0xf0, 0x41, 0x00


	//----- nvinfo : EIATTR_KPARAM_INFO
	.align		4
.L_15:
        /*0038*/ 	.byte	0x04, 0x17
        /*003a*/ 	.short	(.L_17 - .L_16)
.L_16:
        /*003c*/ 	.word	0x00000000
        /*0040*/ 	.short	0x0002
        /*0042*/ 	.short	0x0010
        /*0044*/ 	.byte	0x00, 0xf5, 0x21, 0x00


	//----- nvinfo : EIATTR_KPARAM_INFO
	.align		4
.L_17:
        /*0048*/ 	.byte	0x04, 0x17
        /*004a*/ 	.short	(.L_19 - .L_18)
.L_18:
        /*004c*/ 	.word	0x00000000
        /*0050*/ 	.short	0x0001
        /*0052*/ 	.short	0x0008
        /*0054*/ 	.byte	0x00, 0xf5, 0x21, 0x00


	//----- nvinfo : EIATTR_KPARAM_INFO
	.align		4
.L_19:
        /*0058*/ 	.byte	0x04, 0x17
        /*005a*/ 	.short	(.L_21 - .L_20)
.L_20:
        /*005c*/ 	.word	0x00000000
        /*0060*/ 	.short	0x0000
        /*0062*/ 	.short	0x0000
        /*0064*/ 	.byte	0x00, 0xf5, 0x21, 0x00


	//----- nvinfo : EIATTR_SPARSE_MMA_MASK
	.align		4
.L_21:
        /*0068*/ 	.byte	0x03, 0x50
        /*006a*/ 	.short	0x0000


	//----- nvinfo : EIATTR_MAXREG_COUNT
	.align		4
        /*006c*/ 	.byte	0x03, 0x1b
        /*006e*/ 	.short	0x00ff


	//----- nvinfo : EIATTR_NUM_BARRIERS
	.align		4
        /*0070*/ 	.byte	0x02, 0x4c
        /*0072*/ 	.byte	0x01
	.zero		1


	//----- nvinfo : EIATTR_MERCURY_ISA_VERSION
	.align		4
        /*0074*/ 	.byte	0x03, 0x5f
        /*0076*/ 	.short	0x0101


	//----- nvinfo : EIATTR_VRC_CTA_INIT_COUNT
	.align		4
        /*0078*/ 	.byte	0x02, 0x4a
	.zero		1
	.zero		1


	//----- nvinfo : EIATTR_EXIT_INSTR_OFFSETS
	.align		4
        /*007c*/ 	.byte	0x04, 0x1c
        /*007e*/ 	.short	(.L_23 - .L_22)


	//   ....[0]....
.L_22:
        /*0080*/ 	.word	0x00000030


	//   ....[1]....
        /*0084*/ 	.word	0x00000a90


	//----- nvinfo : EIATTR_CRS_STACK_SIZE
	.align		4
.L_23:
        /*0088*/ 	.byte	0x04, 0x1e
        /*008a*/ 	.short	(.L_25 - .L_24)
.L_24:
        /*008c*/ 	.word	0x00000000


	//----- nvinfo : EIATTR_CBANK_PARAM_SIZE
	.align		4
.L_25:
        /*0090*/ 	.byte	0x03, 0x19
        /*0092*/ 	.short	0x0040


	//----- nvinfo : EIATTR_PARAM_CBANK
	.align		4
        /*0094*/ 	.byte	0x04, 0x0a
        /*0096*/ 	.short	(.L_27 - .L_26)
	.align		4
.L_26:
        /*0098*/ 	.word	index@(.nv.constant0._Z15movement_KernelP7ClusterPiS1_15ArrayControllerI12CellMapEntryES4_6Config)
        /*009c*/ 	.short	0x0380
        /*009e*/ 	.short	0x0040


	//----- nvinfo : EIATTR_SW_WAR
	.align		4
.L_27:
        /*00a0*/ 	.byte	0x04, 0x36
        /*00a2*/ 	.short	(.L_29 - .L_28)
.L_28:
        /*00a4*/ 	.word	0x00000008
.L_29:


//--------------------- .nv.callgraph             --------------------------
	.section	.nv.callgraph,"",@"SHT_CUDA_CALLGRAPH"
	.align	4
	.sectionentsize	8
	.align		4
        /*0000*/ 	.word	0x00000000
	.align		4
        /*0004*/ 	.word	0xffffffff
	.align		4
        /*0008*/ 	.word	0x00000000
	.align		4
        /*000c*/ 	.word	0xfffffffe
	.align		4
        /*0010*/ 	.word	0x00000000
	.align		4
        /*0014*/ 	.word	0xfffffffd
	.align		4
        /*0018*/ 	.word	0x00000000
	.align		4
        /*001c*/ 	.word	0xfffffffc


//--------------------- .text._Z15movement_KernelP7ClusterPiS1_15ArrayControllerI12CellMapEntryES4_6Config --------------------------
	.section	.text._Z15movement_KernelP7ClusterPiS1_15ArrayControllerI12CellMapEntryES4_6Config,"ax",@progbits
	.align	128
        .global         _Z15movement_KernelP7ClusterPiS1_15ArrayControllerI12CellMapEntryES4_6Config
        .type           _Z15movement_KernelP7ClusterPiS1_15ArrayControllerI12CellMapEntryES4_6Config,@function
        .size           _Z15movement_KernelP7ClusterPiS1_15ArrayControllerI12CellMapEntryES4_6Config,(.L_x_12 - _Z15movement_KernelP7ClusterPiS1_15ArrayControllerI12CellMapEntryES4_6Config)
        .other          _Z15movement_KernelP7ClusterPiS1_15ArrayControllerI12CellMapEntryES4_6Config,@"STO_CUDA_ENTRY STV_DEFAULT"
_Z15movement_KernelP7ClusterPiS1_15ArrayControllerI12CellMapEntryES4_6Config:
.text._Z15movement_KernelP7ClusterPiS1_15ArrayControllerI12CellMapEntryES4_6Config:
[----:B------:R-:W-:Y:S01]  /*0000*/  LDC R1, c[0x0][0x37c] ;  /* 0x0000df00ff017b82 */ /* 0x000fe20000000800 */
[----:B------:R-:W0:Y:S02]  /*0010*/  S2R R33, SR_CTAID.X ;  /* 0x0000000000217919 */ /* 0x000e240000002500 */
[----:B0-----:R-:W-:-:S13]  /*0020*/  ISETP.GT.U32.AND P0, PT, R33, 0x1387f, PT ;  /* 0x0001387f2100780c */ /* 0x001fda0003f04070 */
[----:B------:R-:W-:Y:S05]  /*0030*/  @P0 EXIT ;  /* 0x000000000000094d */ /* 0x000fea0003800000 */
[----:B------:R-:W0:Y:S01]  /*0040*/  S2R R34, SR_TID.X ;  /* 0x0000000000227919 */ /* 0x000e220000002100 */
[----:B------:R-:W1:Y:S01]  /*0050*/  LDC R32, c[0x0][0x3b8] ;  /* 0x0000ee00ff207b82 */ /* 0x000e620000000800 */
[----:B------:R-:W-:Y:S01]  /*0060*/  IMAD R33, R33, 0x1f4, RZ ;  /* 0x000001f421217824 */ /* 0x000fe200078e02ff */
[----:B------:R-:W2:Y:S01]  /*0070*/  LDCU.64 UR6, c[0x0][0x358] ;  /* 0x00006b00ff0677ac */ /* 0x000ea20008000a00 */
[----:B------:R-:W-:-:S05]  /*0080*/  IMAD.MOV.U32 R0, RZ, RZ, RZ ;  /* 0x000000ffff007224 */ /* 0x000fca00078e00ff */
[----:B------:R-:W3:Y:S08]  /*0090*/  LDC R30, c[0x0][0x3bc] ;  /* 0x0000ef00ff1e7b82 */ /* 0x000ef00000000800 */
[----:B------:R-:W4:Y:S02]  /*00a0*/  LDC.64 R24, c[0x0][0x380] ;  /* 0x0000e000ff187b82 */ /* 0x000f240000000a00 */
.L_x_6:
[----:B--2-4-:R-:W-:-:S05]  /*00b0*/  IMAD.WIDE.U32 R26, R33, 0x40, R24 ;  /* 0x00000040211a7825 */ /* 0x014fca00078e0018 */
[----:B0-2---:R-:W0:Y:S01]  /*00c0*/  LDG.E R31, desc[UR6][R26.64+0x30] ;  /* 0x000030061a1f7981 */ /* 0x005e22000c1e1900 */
[----:B------:R-:W-:-:S05]  /*00d0*/  VIADD R0, R0, 0x1 ;  /* 0x0000000100007836 */ /* 0x000fca0000000000 */
[----:B------:R-:W-:Y:S02]  /*00e0*/  ISETP.NE.AND P1, PT, R0, 0x1f4, PT ;  /* 0x000001f40000780c */ /* 0x000fe40003f25270 */
[----:B0-----:R-:W-:-:S13]  /*00f0*/  ISETP.GE.U32.AND P0, PT, R34, R31, PT ;  /* 0x0000001f2200720c */ /* 0x001fda0003f06070 */
[----:B-----5:R-:W-:Y:S05]  /*0100*/  @P0 BRA `(.L_x_0) ;  /* 0x0000000800580947 */ /* 0x020fea0003800000 */
[----:B------:R0:W5:Y:S04]  /*0110*/  LDG.E.64 R28, desc[UR6][R26.64+0x38] ;  /* 0x000038061a1c7981 */ /* 0x000168000c1e1b00 */
[----:B------:R0:W5:Y:S04]  /*0120*/  LDG.E.128 R8, desc[UR6][R26.64+0x20] ;  /* 0x000020061a087981 */ /* 0x000168000c1e1d00 */
[----:B------:R0:W5:Y:S04]  /*0130*/  LDG.E.128 R12, desc[UR6][R26.64] ;  /* 0x000000061a0c7981 */ /* 0x000168000c1e1d00 */
[----:B------:R0:W5:Y:S01]  /*0140*/  LDG.E.128 R4, desc[UR6][R26.64+0x10] ;  /* 0x000010061a047981 */ /* 0x000162000c1e1d00 */
[----:B------:R-:W-:-:S13]  /*0150*/  ISETP.NE.AND P0, PT, R34, RZ, PT ;  /* 0x000000ff2200720c */ /* 0x000fda0003f05270 */
[----:B0-----:R-:W-:Y:S05]  /*0160*/  @P0 BRA `(.L_x_1) ;  /* 0x0000000000940947 */ /* 0x001fea0003800000 */
[----:B------:R-:W0:Y:S01]  /*0170*/  MUFU.RCP64H R3, 180 ;  /* 0x4066800000037908 */ /* 0x000e220000001800 */
[----:B------:R-:W-:Y:S01]  /*0180*/  IMAD.MOV.U32 R18, RZ, RZ, 0x0 ;  /* 0x00000000ff127424 */ /* 0x000fe200078e00ff */
[----:B------:R-:W-:Y:S01]  /*0190*/  UMOV UR4, 0x54442d18 ;  /* 0x54442d1800047882 */ /* 0x000fe20000000000 */
[----:B------:R-:W-:Y:S01]  /*01a0*/  IMAD.MOV.U32 R19, RZ, RZ, 0x40668000 ;  /* 0x40668000ff137424 */ /* 0x000fe200078e00ff */
[----:B------:R-:W-:Y:S01]  /*01b0*/  UMOV UR5, 0x400921fb ;  /* 0x400921fb00057882 */ /* 0x000fe20000000000 */
[----:B------:R-:W-:Y:S01]  /*01c0*/  IMAD.MOV.U32 R2, RZ, RZ, 0x1 ;  /* 0x00000001ff027424 */ /* 0x000fe200078e00ff */
[----:B------:R-:W-:Y:S05]  /*01d0*/  BSSY.RECONVERGENT B0, `(.L_x_2) ;  /* 0x0000010000007945 */ /* 0x000fea0003800200 */
[----:B0-----:R-:W-:-:S08]  /*01e0*/  DFMA R16, R2, -R18, 1 ;  /* 0x3ff000000210742b */ /* 0x001fd00000000812 */
[----:B------:R-:W-:-:S08]  /*01f0*/  DFMA R16, R16, R16, R16 ;  /* 0x000000101010722b */ /* 0x000fd00000000010 */
[----:B------:R-:W-:Y:S02]  /*0200*/  DFMA R2, R2, R16, R2 ;  /* 0x000000100202722b */ /* 0x000fe40000000002 */
[----:B-----5:R-:W-:-:S06]  /*0210*/  DMUL R16, R8, UR4 ;  /* 0x0000000408107c28 */ /* 0x020fcc0008000000 */
[----:B------:R-:W-:-:S04]  /*0220*/  DFMA R18, R2, -R18, 1 ;  /* 0x3ff000000212742b */ /* 0x000fc80000000812 */
[----:B------:R-:W-:-:S04]  /*0230*/  FSETP.GEU.AND P2, PT, |R17|, 6.5827683646048100446e-37, PT ;  /* 0x036000001100780b */ /* 0x000fc80003f4e200 */
[----:B------:R-:W-:-:S08]  /*0240*/  DFMA R2, R2, R18, R2 ;  /* 0x000000120202722b */ /* 0x000fd00000000002 */
[----:B------:R-:W-:-:S08]  /*0250*/  DMUL R18, R16, R2 ;  /* 0x0000000210127228 */ /* 0x000fd00000000000 */
[----:B------:R-:W-:-:S08]  /*0260*/  DFMA R20, R18, -180, R16 ;  /* 0xc06680001214782b */ /* 0x000fd00000000010 */
[----:B------:R-:W-:-:S10]  /*0270*/  DFMA R2, R2, R20, R18 ;  /* 0x000000140202722b */ /* 0x000fd40000000012 */
[----:B------:R-:W-:-:S05]  /*0280*/  FFMA R18, RZ, 3.6015625, R3 ;  /* 0x40668000ff127823 */ /* 0x000fca0000000003 */
[----:B------:R-:W-:-:S13]  /*0290*/  FSETP.GT.AND P0, PT, |R18|, 1.469367938527859385e-39, PT ;  /* 0x001000001200780b */ /* 0x000fda0003f04200 */
[----:B------:R-:W-:Y:S05]  /*02a0*/  @P0 BRA P2, `(.L_x_3) ;  /* 0x0000000000080947 */ /* 0x000fea0001000000 */
[----:B------:R-:W-:-:S07]  /*02b0*/  MOV R40, 0x2d0 ;  /* 0x000002d000287802 */ /* 0x000fce0000000f00 */
[----:B-1-3--:R-:W-:Y:S05]  /*02c0*/  CALL.REL.NOINC `($__internal_0_$__cuda_sm20_div_rn_f64_full) ;  /* 0x0000000400f47944 */ /* 0x00afea0003c00000 */
.L_x_3:
[----:B------:R-:W-:Y:S05]  /*02d0*/  BSYNC.RECONVERGENT B0 ;  /* 0x0000000000007941 */ /* 0x000fea0003800200 */
.L_x_2:
[----:B------:R-:W0:Y:S01]  /*02e0*/  F2F.F32.F64 R2, R2 ;  /* 0x0000000200027310 */ /* 0x000e220000301000 */
[----:B------:R-:W2:Y:S01]  /*02f0*/  S2UR UR5, SR_CgaCtaId ;  /* 0x00000000000579c3 */ /* 0x000ea20000008800 */
[----:B------:R-:W-:Y:S01]  /*0300*/  UMOV UR4, 0x400 ;  /* 0x0000040000047882 */ /* 0x000fe20000000000 */
[----:B0-----:R-:W-:-:S05]  /*0310*/  FMUL.RZ R35, R2, 0.15915493667125701904 ;  /* 0x3e22f98302237820 */ /* 0x001fca000040c000 */
[----:B------:R-:W0:Y:S01]  /*0320*/  MUFU.SIN R18, R35 ;  /* 0x0000002300127308 */ /* 0x000e220000000400 */
[----:B--2---:R-:W-:-:S07]  /*0330*/  ULEA UR4, UR5, UR4, 0x18 ;  /* 0x0000000405047291 */ /* 0x004fce000f8ec0ff */
[----:B------:R-:W2:Y:S08]  /*0340*/  MUFU.COS R16, R35 ;  /* 0x0000002300107308 */ /* 0x000eb00000000000 */
[----:B0-----:R-:W0:Y:S08]  /*0350*/  F2F.F64.F32 R18, R18 ;  /* 0x0000001200127310 */ /* 0x001e300000201800 */
[----:B--2---:R-:W2:Y:S01]  /*0360*/  F2F.F64.F32 R16, R16 ;  /* 0x0000001000107310 */ /* 0x004ea20000201800 */
[----:B0-----:R-:W-:Y:S01]  /*0370*/  DADD R20, -RZ, -R18 ;  /* 0x00000000ff147229 */ /* 0x001fe20000000912 */
[----:B--2---:R-:W-:Y:S01]  /*0380*/  IMAD.MOV.U32 R22, RZ, RZ, R16 ;  /* 0x000000ffff167224 */ /* 0x004fe200078e0010 */
[----:B------:R0:W-:Y:S01]  /*0390*/  STS.128 [UR4], R16 ;  /* 0x00000010ff007988 */ /* 0x0001e20008000c04 */
[----:B------:R-:W-:-:S05]  /*03a0*/  IMAD.MOV.U32 R23, RZ, RZ, R17 ;  /* 0x000000ffff177224 */ /* 0x000fca00078e0011 */
[----:B------:R0:W-:Y:S03]  /*03b0*/  STS.128 [UR4+0x10], R20 ;  /* 0x00001014ff007988 */ /* 0x0001e60008000c04 */
.L_x_1:
[----:B------:R-:W-:Y:S01]  /*03c0*/  ISETP.NE.AND P0, PT, R34, RZ, PT ;  /* 0x000000ff2200720c */ /* 0x000fe20003f05270 */
[----:B------:R-:W-:Y:S05]  /*03d0*/  WARPSYNC.ALL ;  /* 0x0000000000007948 */ /* 0x000fea0003800000 */
[----:B------:R-:W-:Y:S06]  /*03e0*/  BAR.SYNC.DEFER_BLOCKING 0x0 ;  /* 0x0000000000007b1d */ /* 0x000fec0000010000 */
[----:B------:R-:W-:Y:S04]  /*03f0*/  BSSY.RECONVERGENT B0, `(.L_x_4) ;  /* 0x0000065000007945 */ /* 0x000fe80003800200 */
[----:B------:R-:W-:Y:S05]  /*0400*/  @P0 BRA `(.L_x_5) ;  /* 0x00000004008c0947 */ /* 0x000fea0003800000 */
[----:B-1----:R-:W-:Y:S01]  /*0410*/  IABS R3, R32 ;  /* 0x0000002000037213 */ /* 0x002fe20000000000 */
[----:B-----5:R-:W-:Y:S01]  /*0420*/  DADD R12, R12, R4 ;  /* 0x000000000c0c7229 */ /* 0x020fe20000000004 */
[----:B---3--:R-:W-:Y:S01]  /*0430*/  IABS R2, R30 ;  /* 0x0000001e00027213 */ /* 0x008fe20000000000 */
[----:B------:R-:W-:Y:S01]  /*0440*/  DADD R14, R14, R6 ;  /* 0x000000000e0e7229 */ /* 0x000fe20000000006 */
[----:B0-----:R-:W0:Y:S01]  /*0450*/  I2F.RP R20, R3 ;  /* 0x0000000300147306 */ /* 0x001e220000209400 */
[----:B------:R-:W-:Y:S01]  /*0460*/  DADD R8, R8, R10 ;  /* 0x0000000008087229 */ /* 0x000fe2000000000a */
[----:B------:R2:W-:Y:S04]  /*0470*/  STG.E.128 desc[UR6][R26.64+0x10], R4 ;  /* 0x000010041a007986 */ /* 0x0005e8000c101d06 */
[----:B------:R2:W-:Y:S02]  /*0480*/  STG.E.64 desc[UR6][R26.64+0x38], R28 ;  /* 0x0000381c1a007986 */ /* 0x0005e4000c101b06 */
[----:B------:R-:W1:Y:S02]  /*0490*/  I2F.RP R21, R2 ;  /* 0x0000000200157306 */ /* 0x000e640000209400 */
[----:B------:R2:W-:Y:S06]  /*04a0*/  STG.E desc[UR6][R26.64+0x30], R31 ;  /* 0x0000301f1a007986 */ /* 0x0005ec000c101906 */
[----:B0-----:R-:W0:Y:S08]  /*04b0*/  MUFU.RCP R20, R20 ;  /* 0x0000001400147308 */ /* 0x001e300000001000 */
[----:B-1----:R-:W1:Y:S08]  /*04c0*/  MUFU.RCP R21, R21 ;  /* 0x0000001500157308 */ /* 0x002e700000001000 */
[----:B------:R-:W3:Y:S01]  /*04d0*/  F2I.F64.TRUNC R23, R12 ;  /* 0x0000000c00177311 */ /* 0x000ee2000030d100 */
[----:B0-----:R-:W-:-:S07]  /*04e0*/  IADD3 R18, PT, PT, R20, 0xffffffe, RZ ;  /* 0x0ffffffe14127810 */ /* 0x001fce0007ffe0ff */
[----:B------:R0:W4:Y:S01]  /*04f0*/  F2I.FTZ.U32.TRUNC.NTZ R19, R18 ;  /* 0x0000001200137305 */ /* 0x000122000021f000 */
[----:B-1----:R-:W-:-:S07]  /*0500*/  VIADD R16, R21, 0xffffffe ;  /* 0x0ffffffe15107836 */ /* 0x002fce0000000000 */
[----:B------:R1:W2:Y:S01]  /*0510*/  F2I.FTZ.U32.TRUNC.NTZ R17, R16 ;  /* 0x0000001000117305 */ /* 0x0002a2000021f000 */
[----:B0-----:R-:W-:Y:S02]  /*0520*/  IMAD.MOV.U32 R18, RZ, RZ, RZ ;  /* 0x000000ffff127224 */ /* 0x001fe400078e00ff */
[----:B----4-:R-:W-:-:S05]  /*0530*/  IMAD.MOV R20, RZ, RZ, -R19 ;  /* 0x000000ffff147224 */ /* 0x010fca00078e0a13 */
[----:B------:R-:W0:Y:S01]  /*0540*/  F2I.F64.TRUNC R38, R14 ;  /* 0x0000000e00267311 */ /* 0x000e22000030d100 */
[----:B-1----:R-:W-:Y:S02]  /*0550*/  IMAD.MOV.U32 R16, RZ, RZ, RZ ;  /* 0x000000ffff107224 */ /* 0x002fe400078e00ff */
[----:B------:R-:W-:Y:S01]  /*0560*/  IMAD R21, R20, R3, RZ ;  /* 0x0000000314157224 */ /* 0x000fe200078e02ff */
[----:B---3--:R-:W-:-:S03]  /*0570*/  IABS R20, R23 ;  /* 0x0000001700147213 */ /* 0x008fc60000000000 */
[----:B------:R-:W-:-:S04]  /*0580*/  IMAD.HI.U32 R18, R19, R21, R18 ;  /* 0x0000001513127227 */ /* 0x000fc800078e0012 */
[----:B--2---:R-:W-:Y:S02]  /*0590*/  IMAD.MOV R35, RZ, RZ, -R17 ;  /* 0x000000ffff237224 */ /* 0x004fe400078e0a11 */
[----:B------:R-:W-:Y:S01]  /*05a0*/  IMAD.HI.U32 R19, R18, R20, RZ ;  /* 0x0000001412137227 */ /* 0x000fe200078e00ff */
[----:B0-----:R-:W-:-:S03]  /*05b0*/  IABS R22, R38 ;  /* 0x0000002600167213 */ /* 0x001fc60000000000 */
[----:B------:R-:W-:Y:S01]  /*05c0*/  IMAD R21, R35, R2, RZ ;  /* 0x0000000223157224 */ /* 0x000fe200078e02ff */
[----:B------:R-:W-:Y:S02]  /*05d0*/  IADD3 R19, PT, PT, -R19, RZ, RZ ;  /* 0x000000ff13137210 */ /* 0x000fe40007ffe1ff */
[----:B------:R-:W-:Y:S01]  /*05e0*/  ISETP.GE.AND P4, PT, R38, RZ, PT ;  /* 0x000000ff2600720c */ /* 0x000fe20003f86270 */
[----:B------:R-:W-:Y:S01]  /*05f0*/  IMAD.HI.U32 R16, R17, R21, R16 ;  /* 0x0000001511107227 */ /* 0x000fe200078e0010 */
[----:B------:R-:W-:-:S03]  /*0600*/  LOP3.LUT R35, RZ, R30, RZ, 0x33, !PT ;  /* 0x0000001eff237212 */ /* 0x000fc600078e33ff */
[----:B------:R-:W-:Y:S01]  /*0610*/  IMAD.MOV.U32 R21, RZ, RZ, R22 ;  /* 0x000000ffff157224 */ /* 0x000fe200078e0016 */
[----:B------:R-:W-:Y:S01]  /*0620*/  LOP3.LUT R22, RZ, R32, RZ, 0x33, !PT ;  /* 0x00000020ff167212 */ /* 0x000fe200078e33ff */
[----:B------:R-:W-:Y:S02]  /*0630*/  IMAD R20, R3, R19, R20 ;  /* 0x0000001303147224 */ /* 0x000fe400078e0214 */
[----:B------:R-:W-:-:S03]  /*0640*/  IMAD.HI.U32 R17, R16, R21, RZ ;  /* 0x0000001510117227 */ /* 0x000fc600078e00ff */
[----:B------:R-:W-:Y:S01]  /*0650*/  ISETP.GT.U32.AND P0, PT, R3, R20, PT ;  /* 0x000000140300720c */ /* 0x000fe20003f04070 */
[----:B------:R-:W-:-:S04]  /*0660*/  IMAD.MOV R17, RZ, RZ, -R17 ;  /* 0x000000ffff117224 */ /* 0x000fc800078e0a11 */
[C---:B------:R-:W-:Y:S02]  /*0670*/  IMAD R17, R2.reuse, R17, R21 ;  /* 0x0000001102117224 */ /* 0x040fe400078e0215 */
[----:B------:R-:W0:Y:S03]  /*0680*/  F2I.F64.TRUNC R21, R8 ;  /* 0x0000000800157311 */ /* 0x000e26000030d100 */
[----:B------:R-:W-:-:S03]  /*0690*/  ISETP.GT.U32.AND P2, PT, R2, R17, PT ;  /* 0x000000110200720c */ /* 0x000fc60003f44070 */
[----:B------:R-:W-:-:S05]  /*06a0*/  @!P0 IMAD.IADD R20, R20, 0x1, -R3 ;  /* 0x0000000114148824 */ /* 0x000fca00078e0a03 */
[----:B------:R-:W-:-:S05]  /*06b0*/  ISETP.GT.U32.AND P0, PT, R3, R20, PT ;  /* 0x000000140300720c */ /* 0x000fca0003f04070 */
[----:B------:R-:W-:Y:S01]  /*06c0*/  @!P2 IMAD.IADD R17, R17, 0x1, -R2 ;  /* 0x000000011111a824 */ /* 0x000fe200078e0a02 */
[----:B------:R-:W-:-:S04]  /*06d0*/  ISETP.GE.AND P2, PT, R23, RZ, PT ;  /* 0x000000ff1700720c */ /* 0x000fc80003f46270 */
[----:B------:R-:W-:-:S03]  /*06e0*/  ISETP.GT.U32.AND P3, PT, R2, R17, PT ;  /* 0x000000110200720c */ /* 0x000fc60003f64070 */
[----:B------:R-:W-:Y:S01]  /*06f0*/  @!P0 IMAD.IADD R20, R20, 0x1, -R3 ;  /* 0x0000000114148824 */ /* 0x000fe200078e0a03 */
[----:B------:R-:W-:-:S05]  /*0700*/  ISETP.NE.AND P0, PT, R32, RZ, PT ;  /* 0x000000ff2000720c */ /* 0x000fca0003f05270 */
[----:B------:R-:W-:Y:S01]  /*0710*/  @!P2 IMAD.MOV R20, RZ, RZ, -R20 ;  /* 0x000000ffff14a224 */ /* 0x000fe200078e0a14 */
[----:B------:R-:W-:-:S03]  /*0720*/  ISETP.NE.AND P2, PT, R30, RZ, PT ;  /* 0x000000ff1e00720c */ /* 0x000fc60003f45270 */
[----:B------:R-:W-:Y:S01]  /*0730*/  @!P3 IMAD.IADD R17, R17, 0x1, -R2 ;  /* 0x000000011111b824 */ /* 0x000fe200078e0a02 */
[----:B------:R-:W-:Y:S01]  /*0740*/  SEL R37, R22, R20, !P0 ;  /* 0x0000001416257207 */ /* 0x000fe20004000000 */
[----:B------:R-:W-:-:S03]  /*0750*/  IMAD.MOV.U32 R20, RZ, RZ, RZ ;  /* 0x000000ffff147224 */ /* 0x000fc600078e00ff */
[----:B------:R-:W-:Y:S01]  /*0760*/  @!P4 IADD3 R17, PT, PT, -R17, RZ, RZ ;  /* 0x000000ff1111c210 */ /* 0x000fe20007ffe1ff */
[----:B------:R-:W-:-:S03]  /*0770*/  IMAD.IADD R37, R37, 0x1, R32 ;  /* 0x0000000125257824 */ /* 0x000fc600078e0220 */
[----:B------:R-:W-:Y:S02]  /*0780*/  SEL R17, R35, R17, !P2 ;  /* 0x0000001123117207 */ /* 0x000fe40005000000 */
[----:B------:R-:W-:-:S03]  /*0790*/  IABS R40, R37 ;  /* 0x0000002500287213 */ /* 0x000fc60000000000 */
[----:B------:R-:W-:Y:S02]  /*07a0*/  IMAD.IADD R36, R17, 0x1, R30 ;  /* 0x0000000111247824 */ /* 0x000fe400078e021e */
[----:B------:R-:W-:-:S03]  /*07b0*/  IMAD.HI.U32 R18, R18, R40, RZ ;  /* 0x0000002812127227 */ /* 0x000fc600078e00ff */
[----:B------:R-:W-:Y:S01]  /*07c0*/  IABS R39, R36 ;  /* 0x0000002400277213 */ /* 0x000fe20000000000 */
[----:B------:R-:W-:-:S04]  /*07d0*/  IMAD.MOV R18, RZ, RZ, -R18 ;  /* 0x000000ffff127224 */ /* 0x000fc800078e0a12 */
[----:B------:R-:W-:Y:S02]  /*07e0*/  IMAD R40, R3, R18, R40 ;  /* 0x0000001203287224 */ /* 0x000fe400078e0228 */
[----:B------:R-:W-:-:S03]  /*07f0*/  IMAD.HI.U32 R16, R16, R39, RZ ;  /* 0x0000002710107227 */ /* 0x000fc600078e00ff */
[----:B------:R-:W-:Y:S01]  /*0800*/  ISETP.GT.U32.AND P3, PT, R3, R40, PT ;  /* 0x000000280300720c */ /* 0x000fe20003f64070 */
[----:B------:R-:W-:Y:S02]  /*0810*/  IMAD.MOV R17, RZ, RZ, -R16 ;  /* 0x000000ffff117224 */ /* 0x000fe400078e0a10 */
[----:B0-----:R-:W-:-:S04]  /*0820*/  IMAD.HI R16, R21, -0x49f49f49, R20 ;  /* 0xb60b60b715107827 */ /* 0x001fc800078e0214 */
[----:B------:R-:W-:Y:S01]  /*0830*/  IMAD R39, R2, R17, R39 ;  /* 0x0000001102277224 */ /* 0x000fe200078e0227 */
[----:B------:R-:W-:-:S04]  /*0840*/  SHF.R.U32.HI R17, RZ, 0x1f, R16 ;  /* 0x0000001fff117819 */ /* 0x000fc80000011610 */
[----:B------:R-:W-:Y:S01]  /*0850*/  ISETP.GT.U32.AND P4, PT, R2, R39, PT ;  /* 0x000000270200720c */ /* 0x000fe20003f84070 */
[----:B------:R-:W-:Y:S01]  /*0860*/  @!P3 IMAD.IADD R40, R40, 0x1, -R3 ;  /* 0x000000012828b824 */ /* 0x000fe200078e0a03 */
[----:B------:R-:W-:Y:S02]  /*0870*/  LEA.HI.SX32 R19, R16, R17, 0x18 ;  /* 0x0000001110137211 */ /* 0x000fe400078fc2ff */
[----:B------:R-:W0:Y:S02]  /*0880*/  I2F.F64 R16, R23 ;  /* 0x0000001700107312 */ /* 0x000e240000201c00 */
[----:B------:R-:W-:Y:S01]  /*0890*/  ISETP.GT.U32.AND P3, PT, R3, R40, PT ;  /* 0x000000280300720c */ /* 0x000fe20003f64070 */
[----:B------:R-:W-:-:S05]  /*08a0*/  IMAD R41, R19, -0x168, R21 ;  /* 0xfffffe9813297824 */ /* 0x000fca00078e0215 */
[----:B------:R-:W-:Y:S01]  /*08b0*/  ISETP.GE.AND P6, PT, R41, RZ, PT ;  /* 0x000000ff2900720c */ /* 0x000fe20003fc6270 */
[----:B------:R-:W1:Y:S01]  /*08c0*/  I2F.F64 R18, R38 ;  /* 0x0000002600127312 */ /* 0x000e620000201c00 */
[----:B------:R-:W-:Y:S02]  /*08d0*/  @!P4 IADD3 R39, PT, PT, R39, -R2, RZ ;  /* 0x800000022727c210 */ /* 0x000fe40007ffe0ff */
[----:B------:R-:W-:Y:S02]  /*08e0*/  ISETP.GE.AND P4, PT, R37, RZ, PT ;  /* 0x000000ff2500720c */ /* 0x000fe40003f86270 */
[----:B------:R-:W-:Y:S01]  /*08f0*/  ISETP.GT.U32.AND P5, PT, R2, R39, PT ;  /* 0x000000270200720c */ /* 0x000fe20003fa4070 */
[----:B------:R-:W-:Y:S01]  /*0900*/  @!P3 IMAD.IADD R40, R40, 0x1, -R3 ;  /* 0x000000012828b824 */ /* 0x000fe200078e0a03 */
[----:B------:R-:W-:Y:S01]  /*0910*/  ISETP.GE.AND P3, PT, R36, RZ, PT ;  /* 0x000000ff2400720c */ /* 0x000fe20003f66270 */
[----:B------:R-:W2:Y:S01]  /*0920*/  I2F.F64 R20, R21 ;  /* 0x0000001500147312 */ /* 0x000ea20000201c00 */
[----:B0-----:R-:W-:-:S03]  /*0930*/  DADD R12, R12, -R16 ;  /* 0x000000000c0c7229 */ /* 0x001fc60000000810 */
[----:B------:R-:W-:Y:S01]  /*0940*/  @!P6 VIADD R41, R41, 0x168 ;  /* 0x000001682929e836 */ /* 0x000fe20000000000 */
[----:B-1----:R-:W-:-:S03]  /*0950*/  DADD R14, R14, -R18 ;  /* 0x000000000e0e7229 */ /* 0x002fc60000000812 */
[----:B------:R-:W-:Y:S01]  /*0960*/  @!P4 IMAD.MOV R40, RZ, RZ, -R40 ;  /* 0x000000ffff28c224 */ /* 0x000fe200078e0a28 */
[----:B------:R-:W0:Y:S01]  /*0970*/  I2F.F64.U32 R36, R41 ;  /* 0x0000002900247312 */ /* 0x000e220000201800 */
[----:B------:R-:W-:-:S03]  /*0980*/  @!P5 IMAD.IADD R39, R39, 0x1, -R2 ;  /* 0x000000012727d824 */ /* 0x000fc600078e0a02 */
[----:B------:R-:W-:Y:S01]  /*0990*/  SEL R22, R22, R40, !P0 ;  /* 0x0000002816167207 */ /* 0x000fe20004000000 */
[----:B------:R-:W-:Y:S01]  /*09a0*/  @!P3 IMAD.MOV R39, RZ, RZ, -R39 ;  /* 0x000000ffff27b224 */ /* 0x000fe200078e0a27 */
[----:B--2---:R-:W-:-:S04]  /*09b0*/  DADD R8, R8, -R20 ;  /* 0x0000000008087229 */ /* 0x004fc80000000814 */
[----:B------:R-:W-:Y:S01]  /*09c0*/  SEL R2, R35, R39, !P2 ;  /* 0x0000002723027207 */ /* 0x000fe20005000000 */
[----:B------:R-:W1:Y:S03]  /*09d0*/  I2F.F64 R22, R22 ;  /* 0x0000001600167312 */ /* 0x000e660000201c00 */
[----:B0-----:R-:W-:-:S05]  /*09e0*/  DADD R8, R8, R36 ;  /* 0x0000000008087229 */ /* 0x001fca0000000024 */
[----:B------:R-:W0:Y:S02]  /*09f0*/  I2F.F64 R2, R2 ;  /* 0x0000000200027312 */ /* 0x000e240000201c00 */
[----:B------:R2:W-:Y:S01]  /*0a00*/  STG.E.128 desc[UR6][R26.64+0x20], R8 ;  /* 0x000020081a007986 */ /* 0x0005e2000c101d06 */
[----:B-1----:R-:W-:Y:S02]  /*0a10*/  DADD R12, R12, R22 ;  /* 0x000000000c0c7229 */ /* 0x002fe40000000016 */
[----:B0-----:R-:W-:-:S07]  /*0a20*/  DADD R14, R14, R2 ;  /* 0x000000000e0e7229 */ /* 0x001fce0000000002 */
[----:B------:R2:W-:Y:S04]  /*0a30*/  STG.E.128 desc[UR6][R26.64], R12 ;  /* 0x0000000c1a007986 */ /* 0x0005e8000c101d06 */
.L_x_5:
[----:B------:R-:W-:Y:S05]  /*0a40*/  BSYNC.RECONVERGENT B0 ;  /* 0x0000000000007941 */ /* 0x000fea0003800200 */
.L_x_4:
[----:B------:R-:W-:Y:S08]  /*0a50*/  BAR.SYNC.DEFER_BLOCKING 0x0 ;  /* 0x0000000000007b1d */ /* 0x000ff00000010000 */
[----:B------:R-:W-:Y:S06]  /*0a60*/  BAR.SYNC.DEFER_BLOCKING 0x0 ;  /* 0x0000000000007b1d */ /* 0x000fec0000010000 */
.L_x_0:
[----:B------:R-:W-:Y:S01]  /*0a70*/  VIADD R33, R33, 0x1 ;  /* 0x0000000121217836 */ /* 0x000fe20000000000 */
[----:B------:R-:W-:Y:S06]  /*0a80*/  @P1 BRA `(.L_x_6) ;  /* 0xfffffff400881947 */ /* 0x000fec000383ffff */
[----:B------:R-:W-:Y:S05]  /*0a90*/  EXIT ;  /* 0x000000000000794d */ /* 0x000fea0003800000 */
        .weak           $__internal_0_$__cuda_sm20_div_rn_f64_full
        .type           $__internal_0_$__cuda_sm20_div_rn_f64_full,@function
        .size           $__internal_0_$__cuda_sm20_div_rn_f64_full,(.L_x_12 - $__internal_0_$__cuda_sm20_div_rn_f64_full)
$__internal_0_$__cuda_sm20_div_rn_f64_full:
[----:B------:R-:W-:Y:S01]  /*0aa0*/  IMAD.MOV.U32 R3, RZ, RZ, 0x3ff68000 ;  /* 0x3ff68000ff037424 */ /* 0x000fe200078e00ff */
[----:B------:R-:W-:Y:S01]  /*0ab0*/  MOV R2, 0x0 ;  /* 0x0000000000027802 */ /* 0x000fe20000000f00 */
[----:B------:R-:W-:Y:S01]  /*0ac0*/  IMAD.MOV.U32 R20, RZ, RZ, 0x1 ;  /* 0x00000001ff147424 */ /* 0x000fe200078e00ff */
[C---:B------:R-:W-:Y:S01]  /*0ad0*/  FSETP.GEU.AND P2, PT, |R17|.reuse, 1.469367938527859385e-39, PT ;  /* 0x001000001100780b */ /* 0x040fe20003f4e200 */
[----:B------:R-:W0:Y:S01]  /*0ae0*/  MUFU.RCP64H R21, R3 ;  /* 0x0000000300157308 */ /* 0x000e220000001800 */
[----:B------:R-:W-:Y:S01]  /*0af0*/  LOP3.LUT R38, R17, 0x7ff00000, RZ, 0xc0, !PT ;  /* 0x7ff0000011267812 */ /* 0x000fe200078ec0ff */
[----:B------:R-:W-:Y:S01]  /*0b00*/  IMAD.MOV.U32 R35, RZ, RZ, 0x1ca00000 ;  /* 0x1ca00000ff237424 */ /* 0x000fe200078e00ff */
[----:B------:R-:W-:Y:S01]  /*0b10*/  BSSY.RECONVERGENT B1, `(.L_x_7) ;  /* 0x0000044000017945 */ /* 0x000fe20003800200 */
[----:B------:R-:W-:Y:S01]  /*0b20*/  IMAD.MOV.U32 R39, RZ, RZ, 0x40600000 ;  /* 0x40600000ff277424 */ /* 0x000fe200078e00ff */
[----:B------:R-:W-:Y:S01]  /*0b30*/  ISETP.GE.U32.AND P0, PT, R38, 0x40600000, PT ;  /* 0x406000002600780c */ /* 0x000fe20003f06070 */
[----:B------:R-:W-:-:S02]  /*0b40*/  IMAD.MOV.U32 R42, RZ, RZ, R38 ;  /* 0x000000ffff2a7224 */ /* 0x000fc400078e0026 */
[----:B------:R-:W-:Y:S01]  /*0b50*/  VIADD R41, R39, 0xffffffff ;  /* 0xffffffff27297836 */ /* 0x000fe20000000000 */
[----:B------:R-:W-:-:S04]  /*0b60*/  SEL R35, R35, 0x63400000, !P0 ;  /* 0x6340000023237807 */ /* 0x000fc80004000000 */
[----:B------:R-:W-:Y:S01]  /*0b70*/  @!P2 LOP3.LUT R22, R35, 0x80000000, R17, 0xf8, !PT ;  /* 0x800000002316a812 */ /* 0x000fe200078ef811 */
[----:B0-----:R-:W-:-:S03]  /*0b80*/  DFMA R18, R20, -R2, 1 ;  /* 0x3ff000001412742b */ /* 0x001fc60000000802 */
[----:B------:R-:W-:Y:S01]  /*0b90*/  @!P2 LOP3.LUT R23, R22, 0x100000, RZ, 0xfc, !PT ;  /* 0x001000001617a812 */ /* 0x000fe200078efcff */
[----:B------:R-:W-:-:S04]  /*0ba0*/  @!P2 IMAD.MOV.U32 R22, RZ, RZ, RZ ;  /* 0x000000ffff16a224 */ /* 0x000fc800078e00ff */
[----:B------:R-:W-:-:S08]  /*0bb0*/  DFMA R18, R18, R18, R18 ;  /* 0x000000121212722b */ /* 0x000fd00000000012 */
[----:B------:R-:W-:Y:S01]  /*0bc0*/  DFMA R20, R20, R18, R20 ;  /* 0x000000121414722b */ /* 0x000fe20000000014 */
[----:B------:R-:W-:Y:S01]  /*0bd0*/  LOP3.LUT R19, R35, 0x800fffff, R17, 0xf8, !PT ;  /* 0x800fffff23137812 */ /* 0x000fe200078ef811 */
[----:B------:R-:W-:-:S06]  /*0be0*/  IMAD.MOV.U32 R18, RZ, RZ, R16 ;  /* 0x000000ffff127224 */ /* 0x000fcc00078e0010 */
[----:B------:R-:W-:Y:S02]  /*0bf0*/  DFMA R36, R20, -R2, 1 ;  /* 0x3ff000001424742b */ /* 0x000fe40000000802 */
[----:B------:R-:W-:-:S06]  /*0c00*/  @!P2 DFMA R18, R18, 2, -R22 ;  /* 0x400000001212a82b */ /* 0x000fcc0000000816 */
[----:B------:R-:W-:-:S04]  /*0c10*/  DFMA R36, R20, R36, R20 ;  /* 0x000000241424722b */ /* 0x000fc80000000014 */
[----:B------:R-:W-:-:S04]  /*0c20*/  @!P2 LOP3.LUT R42, R19, 0x7ff00000, RZ, 0xc0, !PT ;  /* 0x7ff00000132aa812 */ /* 0x000fc800078ec0ff */
[----:B------:R-:W-:Y:S01]  /*0c30*/  IADD3 R22, PT, PT, R42, -0x1, RZ ;  /* 0xffffffff2a167810 */ /* 0x000fe20007ffe0ff */
[----:B------:R-:W-:-:S03]  /*0c40*/  DMUL R20, R36, R18 ;  /* 0x0000001224147228 */ /* 0x000fc60000000000 */
[----:B------:R-:W-:-:S04]  /*0c50*/  ISETP.GT.U32.AND P0, PT, R22, 0x7feffffe, PT ;  /* 0x7feffffe1600780c */ /* 0x000fc80003f04070 */
[----:B------:R-:W-:Y:S01]  /*0c60*/  ISETP.GT.U32.OR P0, PT, R41, 0x7feffffe, P0 ;  /* 0x7feffffe2900780c */ /* 0x000fe20000704470 */
[----:B------:R-:W-:-:S08]  /*0c70*/  DFMA R22, R20, -R2, R18 ;  /* 0x800000021416722b */ /* 0x000fd00000000012 */
[----:B------:R-:W-:-:S04]  /*0c80*/  DFMA R22, R36, R22, R20 ;  /* 0x000000162416722b */ /* 0x000fc80000000014 */
[----:B------:R-:W-:Y:S07]  /*0c90*/  @P0 BRA `(.L_x_8) ;  /* 0x0000000000680947 */ /* 0x000fee0003800000 */
[----:B------:R-:W-:Y:S02]  /*0ca0*/  IMAD.MOV.U32 R17, RZ, RZ, 0x40600000 ;  /* 0x40600000ff117424 */ /* 0x000fe400078e00ff */
[----:B------:R-:W-:-:S03]  /*0cb0*/  IMAD.MOV.U32 R16, RZ, RZ, RZ ;  /* 0x000000ffff107224 */ /* 0x000fc600078e00ff */
[----:B------:R-:W-:-:S04]  /*0cc0*/  VIADDMNMX R38, R38, -R17, 0xb9600000, !PT ;  /* 0xb960000026267446 */ /* 0x000fc80007800911 */
[----:B------:R-:W-:-:S05]  /*0cd0*/  VIMNMX R38, PT, PT, R38, 0x46a00000, PT ;  /* 0x46a0000026267848 */ /* 0x000fca0003fe0100 */
[----:B------:R-:W-:-:S04]  /*0ce0*/  IMAD.IADD R35, R38, 0x1, -R35 ;  /* 0x0000000126237824 */ /* 0x000fc800078e0a23 */
[----:B------:R-:W-:-:S06]  /*0cf0*/  VIADD R17, R35, 0x7fe00000 ;  /* 0x7fe0000023117836 */ /* 0x000fcc0000000000 */
[----:B------:R-:W-:-:S10]  /*0d00*/  DMUL R20, R22, R16 ;  /* 0x0000001016147228 */ /* 0x000fd40000000000 */
[----:B------:R-:W-:-:S13]  /*0d10*/  FSETP.GTU.AND P0, PT, |R21|, 1.469367938527859385e-39, PT ;  /* 0x001000001500780b */ /* 0x000fda0003f0c200 */
[----:B------:R-:W-:Y:S05]  /*0d20*/  @P0 BRA `(.L_x_9) ;  /* 0x0000000000880947 */ /* 0x000fea0003800000 */
[----:B------:R-:W-:Y:S01]  /*0d30*/  DFMA R2, R22, -R2, R18 ;  /* 0x800000021602722b */ /* 0x000fe20000000012 */
[----:B------:R-:W-:-:S09]  /*0d40*/  MOV R16, RZ ;  /* 0x000000ff00107202 */ /* 0x000fd20000000f00 */
[C---:B------:R-:W-:Y:S02]  /*0d50*/  FSETP.NEU.AND P0, PT, R3.reuse, RZ, PT ;  /* 0x000000ff0300720b */ /* 0x040fe40003f0d000 */
[----:B------:R-:W-:-:S04]  /*0d60*/  LOP3.LUT R2, R3, 0x40668000, RZ, 0x3c, !PT ;  /* 0x4066800003027812 */ /* 0x000fc800078e3cff */
[----:B------:R-:W-:-:S04]  /*0d70*/  LOP3.LUT R19, R2, 0x80000000, RZ, 0xc0, !PT ;  /* 0x8000000002137812 */ /* 0x000fc800078ec0ff */
[----:B------:R-:W-:-:S03]  /*0d80*/  LOP3.LUT R17, R19, R17, RZ, 0xfc, !PT ;  /* 0x0000001113117212 */ /* 0x000fc600078efcff */
[----:B------:R-:W-:Y:S05]  /*0d90*/  @!P0 BRA `(.L_x_9) ;  /* 0x00000000006c8947 */ /* 0x000fea0003800000 */
[----:B------:R-:W-:Y:S01]  /*0da0*/  IMAD.MOV R3, RZ, RZ, -R35 ;  /* 0x000000ffff037224 */ /* 0x000fe200078e0a23 */
[----:B------:R-:W-:Y:S01]  /*0db0*/  DMUL.RP R16, R22, R16 ;  /* 0x0000001016107228 */ /* 0x000fe20000008000 */
[----:B------:R-:W-:Y:S01]  /*0dc0*/  IMAD.MOV.U32 R2, RZ, RZ, RZ ;  /* 0x000000ffff027224 */ /* 0x000fe200078e00ff */
[----:B------:R-:W-:-:S05]  /*0dd0*/  IADD3 R35, PT, PT, -R35, -0x43300000, RZ ;  /* 0xbcd0000023237810 */ /* 0x000fca0007ffe1ff */
[----:B------:R-:W-:-:S03]  /*0de0*/  DFMA R2, R20, -R2, R22 ;  /* 0x800000021402722b */ /* 0x000fc60000000016 */
[----:B------:R-:W-:-:S07]  /*0df0*/  LOP3.LUT R19, R17, R19, RZ, 0x3c, !PT ;  /* 0x0000001311137212 */ /* 0x000fce00078e3cff */
[----:B------:R-:W-:-:S04]  /*0e00*/  FSETP.NEU.AND P0, PT, |R3|, R35, PT ;  /* 0x000000230300720b */ /* 0x000fc80003f0d200 */
[----:B------:R-:W-:Y:S02]  /*0e10*/  FSEL R20, R16, R20, !P0 ;  /* 0x0000001410147208 */ /* 0x000fe40004000000 */
[----:B------:R-:W-:Y:S01]  /*0e20*/  FSEL R21, R19, R21, !P0 ;  /* 0x0000001513157208 */ /* 0x000fe20004000000 */
[----:B------:R-:W-:Y:S06]  /*0e30*/  BRA `(.L_x_9) ;  /* 0x0000000000447947 */ /* 0x000fec0003800000 */
.L_x_8:
[----:B------:R-:W-:-:S14]  /*0e40*/  DSETP.NAN.AND P0, PT, R16, R16, PT ;  /* 0x000000101000722a */ /* 0x000fdc0003f08000 */
[----:B------:R-:W-:Y:S05]  /*0e50*/  @P0 BRA `(.L_x_10) ;  /* 0x0000000000340947 */ /* 0x000fea0003800000 */
[----:B------:R-:W-:Y:S01]  /*0e60*/  ISETP.NE.AND P0, PT, R42, R39, PT ;  /* 0x000000272a00720c */ /* 0x000fe20003f05270 */
[----:B------:R-:W-:Y:S02]  /*0e70*/  IMAD.MOV.U32 R20, RZ, RZ, 0x0 ;  /* 0x00000000ff147424 */ /* 0x000fe400078e00ff */
[----:B------:R-:W-:-:S10]  /*0e80*/  IMAD.MOV.U32 R21, RZ, RZ, -0x80000 ;  /* 0xfff80000ff157424 */ /* 0x000fd400078e00ff */
[----:B------:R-:W-:Y:S05]  /*0e90*/  @!P0 BRA `(.L_x_9) ;  /* 0x00000000002c8947 */ /* 0x000fea0003800000 */
[----:B------:R-:W-:Y:S02]  /*0ea0*/  ISETP.NE.AND P0, PT, R42, 0x7ff00000, PT ;  /* 0x7ff000002a00780c */ /* 0x000fe40003f05270 */
[----:B------:R-:W-:Y:S02]  /*0eb0*/  LOP3.LUT R16, R17, 0x40668000, RZ, 0x3c, !PT ;  /* 0x4066800011107812 */ /* 0x000fe400078e3cff */
[----:B------:R-:W-:Y:S02]  /*0ec0*/  ISETP.EQ.OR P0, PT, R39, RZ, !P0 ;  /* 0x000000ff2700720c */ /* 0x000fe40004702670 */
[----:B------:R-:W-:-:S11]  /*0ed0*/  LOP3.LUT R21, R16, 0x80000000, RZ, 0xc0, !PT ;  /* 0x8000000010157812 */ /* 0x000fd600078ec0ff */
[----:B------:R-:W-:Y:S01]  /*0ee0*/  @P0 LOP3.LUT R2, R21, 0x7ff00000, RZ, 0xfc, !PT ;  /* 0x7ff0000015020812 */ /* 0x000fe200078efcff */
[----:B------:R-:W-:Y:S02]  /*0ef0*/  @!P0 IMAD.MOV.U32 R20, RZ, RZ, RZ ;  /* 0x000000ffff148224 */ /* 0x000fe400078e00ff */
[----:B------:R-:W-:Y:S01]  /*0f00*/  @P0 IMAD.MOV.U32 R20, RZ, RZ, RZ ;  /* 0x000000ffff140224 */ /* 0x000fe200078e00ff */
[----:B------:R-:W-:Y:S01]  /*0f10*/  @P0 MOV R21, R2 ;  /* 0x0000000200150202 */ /* 0x000fe20000000f00 */
[----:B------:R-:W-:Y:S06]  /*0f20*/  BRA `(.L_x_9) ;  /* 0x0000000000087947 */ /* 0x000fec0003800000 */
.L_x_10:
[----:B------:R-:W-:Y:S01]  /*0f30*/  LOP3.LUT R21, R17, 0x80000, RZ, 0xfc, !PT ;  /* 0x0008000011157812 */ /* 0x000fe200078efcff */
[----:B------:R-:W-:-:S07]  /*0f40*/  IMAD.MOV.U32 R20, RZ, RZ, R16 ;  /* 0x000000ffff147224 */ /* 0x000fce00078e0010 */
.L_x_9:
[----:B------:R-:W-:Y:S05]  /*0f50*/  BSYNC.RECONVERGENT B1 ;  /* 0x0000000000017941 */ /* 0x000fea0003800200 */
.L_x_7:
[----:B------:R-:W-:Y:S02]  /*0f60*/  IMAD.MOV.U32 R41, RZ, RZ, 0x0 ;  /* 0x00000000ff297424 */ /* 0x000fe400078e00ff */
[----:B------:R-:W-:Y:S02]  /*0f70*/  IMAD.MOV.U32 R2, RZ, RZ, R20 ;  /* 0x000000ffff027224 */ /* 0x000fe400078e0014 */
[----:B------:R-:W-:Y:S01]  /*0f80*/  IMAD.MOV.U32 R3, RZ, RZ, R21 ;  /* 0x000000ffff037224 */ /* 0x000fe200078e0015 */
[----:B------:R-:W-:Y:S06]  /*0f90*/  RET.REL.NODEC R40 `(_Z15movement_KernelP7ClusterPiS1_15ArrayControllerI12CellMapEntryES4_6Config) ;  /* 0xfffffff028187950 */ /* 0x000fec0003c3ffff */
.L_x_11:
[----:B------:R-:W-:-:S00]  /*0fa0*/  BRA `(.L_x_11) ;  /* 0xfffffffc00fc7947 */ /* 0x000fc0000383ffff */
[----:B------:R-:W-:-:S00]  /*0fb0*/  NOP ;  /* 0x0000000000007918 */ /* 0x000fc00000000000 */
        /* <DEDUP_REMOVED lines=12> */
.L_x_12:


//--------------------- .nv.shared._Z15movement_KernelP7ClusterPiS1_15ArrayControllerI12CellMapEntryES4_6Config --------------------------
	.section	.nv.shared._Z15movement_KernelP7ClusterPiS1_15ArrayControllerI12CellMapEntryES4_6Config,"aw",@nobits
	.sectionflags	@""
	.align	8
.nv.shared._Z15movement_KernelP7ClusterPiS1_15ArrayControllerI12CellMapEntryES4_6Config:
	.zero		1056


//--------------------- .nv.shared.reserved.0     --------------------------
	.section	.nv.shared.reserved.0,"aw",@nobits
	.weak		__nv_reservedSMEM_offset_0_alias
	.size		__nv_reservedSMEM_offset_0_alias, 0, 64
	.other		__nv_reservedSMEM_offset_0_alias,@"STO_CUDA_RESERVED_SHARED STV_DEFAULT"
__nv_reservedSMEM_offset_0_alias:
	.zero		0
	.zero		64


//--------------------- .nv.constant0._Z15movement_KernelP7ClusterPiS1_15ArrayControllerI12CellMapEntryES4_6Config --------------------------
	.section	.nv.constant0._Z15movement_KernelP7ClusterPiS1_15ArrayControllerI12CellMapEntryES4_6Config,"a",@progbits
	.sectionflags	@""
	.align	4
.nv.constant0._Z15movement_KernelP7ClusterPiS1_15ArrayControllerI12CellMapEntryES4_6Config:
	.zero		960


//--------------------- SYMBOLS --------------------------

	.type		.nv.reservedSmem.offset0,@object
	.size		.nv.reservedSmem.offset0,0x4
	.type		.nv.reservedSmem.cap,@object
	.size		.nv.reservedSmem.cap,0x4
